	.headerflags	@"EF_CUDA_TEXMODE_UNIFIED EF_CUDA_64BIT_ADDRESS EF_CUDA_ACCELERATORS EF_CUDA_SM90 EF_CUDA_VIRTUAL_SM(EF_CUDA_SM90)"
	.elftype	@"ET_EXEC"


//--------------------- .nv.info                  --------------------------
	.section	.nv.info,"",@"SHT_CUDA_INFO"
	.align	4


	//----- nvinfo : EIATTR_REGCOUNT
	.align		4
        /*0000*/ 	.byte	0x04, 0x2f
        /*0002*/ 	.short	(.L_1 - .L_0)
	.align		4
.L_0:
        /*0004*/ 	.word	index@(triton_poi_fused_repeat_0)
        /*0008*/ 	.word	0x0000000c


	//----- nvinfo : EIATTR_MIN_STACK_SIZE
	.align		4
.L_1:
        /*000c*/ 	.byte	0x04, 0x12
        /*000e*/ 	.short	(.L_3 - .L_2)
	.align		4
.L_2:
        /*0010*/ 	.word	index@(triton_poi_fused_repeat_0)
        /*0014*/ 	.word	0x00000000


	//----- nvinfo : EIATTR_FRAME_SIZE
	.align		4
.L_3:
        /*0018*/ 	.byte	0x04, 0x11
        /*001a*/ 	.short	(.L_5 - .L_4)
	.align		4
.L_4:
        /*001c*/ 	.word	index@(triton_poi_fused_repeat_0)
        /*0020*/ 	.word	0x00000000


	//----- nvinfo : EIATTR_MIN_STACK_SIZE
	.align		4
.L_5:
        /*0024*/ 	.byte	0x04, 0x12
        /*0026*/ 	.short	(.L_7 - .L_6)
	.align		4
.L_6:
        /*0028*/ 	.word	index@(triton_poi_fused_repeat_0)
        /*002c*/ 	.word	0x00000000
.L_7:


//--------------------- .nv.info.triton_poi_fused_repeat_0 --------------------------
	.section	.nv.info.triton_poi_fused_repeat_0,"",@"SHT_CUDA_INFO"
	.sectionflags	@""
	.align	4


	//----- nvinfo : EIATTR_CUDA_API_VERSION
	.align		4
        /*0000*/ 	.byte	0x04, 0x37
        /*0002*/ 	.short	(.L_9 - .L_8)
.L_8:
        /*0004*/ 	.word	0x0000007c


	//----- nvinfo : EIATTR_KPARAM_INFO
	.align		4
.L_9:
        /*0008*/ 	.byte	0x04, 0x17
        /*000a*/ 	.short	(.L_11 - .L_10)
.L_10:
        /*000c*/ 	.word	0x00000000
        /*0010*/ 	.short	0x0002
        /*0012*/ 	.short	0x0010
        /*0014*/ 	.byte	0x00, 0xf0, 0x11, 0x00


	//----- nvinfo : EIATTR_KPARAM_INFO
	.align		4
.L_11:
        /*0018*/ 	.byte	0x04, 0x17
        /*001a*/ 	.short	(.L_13 - .L_12)
.L_12:
        /*001c*/ 	.word	0x00000000
        /*0020*/ 	.short	0x0001
        /*0022*/ 	.short	0x0008
        /*0024*/ 	.byte	0x00, 0xf4, 0x21, 0x00


	//----- nvinfo : EIATTR_KPARAM_INFO
	.align		4
.L_13:
        /*0028*/ 	.byte	0x04, 0x17
        /*002a*/ 	.short	(.L_15 - .L_14)
.L_14:
        /*002c*/ 	.word	0x00000000
        /*0030*/ 	.short	0x0000
        /*0032*/ 	.short	0x0000
        /*0034*/ 	.byte	0x00, 0xf4, 0x21, 0x00


	//----- nvinfo : EIATTR_SPARSE_MMA_MASK
	.align		4
.L_15:
        /*0038*/ 	.byte	0x03, 0x50
        /*003a*/ 	.short	0x0000


	//----- nvinfo : EIATTR_MAXREG_COUNT
	.align		4
        /*003c*/ 	.byte	0x03, 0x1b
        /*003e*/ 	.short	0x00ff


	//----- nvinfo : EIATTR_EXIT_INSTR_OFFSETS
	.align		4
        /*0040*/ 	.byte	0x04, 0x1c
        /*0042*/ 	.short	(.L_17 - .L_16)


	//   ....[0]....
.L_16:
        /*0044*/ 	.word	0x00000160


	//   ....[1]....
        /*0048*/ 	.word	0x00000180


	//----- nvinfo : EIATTR_REQNTID
	.align		4
.L_17:
        /*004c*/ 	.byte	0x04, 0x10
        /*004e*/ 	.short	(.L_19 - .L_18)
.L_18:
        /*0050*/ 	.word	0x00000080
        /*0054*/ 	.word	0x00000001
        /*0058*/ 	.word	0x00000001


	//----- nvinfo : EIATTR_CRS_STACK_SIZE
	.align		4
.L_19:
        /*005c*/ 	.byte	0x04, 0x1e
        /*005e*/ 	.short	(.L_21 - .L_20)
.L_20:
        /*0060*/ 	.word	0x00000000


	//----- nvinfo : EIATTR_CBANK_PARAM_SIZE
	.align		4
.L_21:
        /*0064*/ 	.byte	0x03, 0x19
        /*0066*/ 	.short	0x0014


	//----- nvinfo : EIATTR_PARAM_CBANK
	.align		4
        /*0068*/ 	.byte	0x04, 0x0a
        /*006a*/ 	.short	(.L_23 - .L_22)
	.align		4
.L_22:
        /*006c*/ 	.word	index@(.nv.constant0.triton_poi_fused_repeat_0)
        /*0070*/ 	.short	0x0210
        /*0072*/ 	.short	0x0014


	//----- nvinfo : EIATTR_SW_WAR
	.align		4
.L_23:
        /*0074*/ 	.byte	0x04, 0x36
        /*0076*/ 	.short	(.L_25 - .L_24)
.L_24:
        /*0078*/ 	.word	0x00000008
.L_25:


//--------------------- .nv.callgraph             --------------------------
	.section	.nv.callgraph,"",@"SHT_CUDA_CALLGRAPH"
	.align	4
	.sectionentsize	8
	.align		4
        /*0000*/ 	.word	0x00000000
	.align		4
        /*0004*/ 	.word	0xffffffff
	.align		4
        /*0008*/ 	.word	0x00000000
	.align		4
        /*000c*/ 	.word	0xfffffffe
	.align		4
        /*0010*/ 	.word	0x00000000
	.align		4
        /*0014*/ 	.word	0xfffffffd
	.align		4
        /*0018*/ 	.word	0x00000000
	.align		4
        /*001c*/ 	.word	0xfffffffc


//--------------------- .text.triton_poi_fused_repeat_0 --------------------------
	.section	.text.triton_poi_fused_repeat_0,"ax",@progbits
	.align	128
        .global         triton_poi_fused_repeat_0
        .type           triton_poi_fused_repeat_0,@function
        .size           triton_poi_fused_repeat_0,(.L_x_3 - triton_poi_fused_repeat_0)
        .other          triton_poi_fused_repeat_0,@"STO_CUDA_ENTRY STV_DEFAULT"
triton_poi_fused_repeat_0:
.text.triton_poi_fused_repeat_0:
[----:B------:R-:W0:Y:S02]  /*0000*/  LDC R1, c[0x0][0x28] ;  /* 0x00000a00ff017b82 */ /* 0x000e240000000800 */
[----:B------:R-:W1:Y:S01]  /*0010*/  S2R R0, SR_TID.X ;  /* 0x0000000000007919 */ /* 0x000e620000002100 */
[----:B------:R-:W2:Y:S01]  /*0020*/  LDC.64 R4, c[0x0][0x218] ;  /* 0x00008600ff047b82 */ /* 0x000ea20000000a00 */
[----:B------:R-:W-:Y:S01]  /*0030*/  ULDC.64 UR4, c[0x0][0x208] ;  /* 0x0000820000047ab9 */ /* 0x000fe20000000a00 */
[----:B------:R-:W-:Y:S01]  /*0040*/  BSSY B0, `(.L_x_0) ;  /* 0x0000011000007945 */ /* 0x000fe20003800000 */
[----:B------:R-:W3:Y:S05]  /*0050*/  S2R R7, SR_CTAID.X ;  /* 0x0000000000077919 */ /* 0x000eea0000002500 */
[----:B------:R-:W4:Y:S01]  /*0060*/  LDC.64 R2, c[0x0][0x210] ;  /* 0x00008400ff027b82 */ /* 0x000f220000000a00 */
[----:B-1----:R-:W-:Y:S01]  /*0070*/  IMAD.SHL.U32 R0, R0, 0x2, RZ ;  /* 0x0000000200007824 */ /* 0x002fe200078e00ff */
[----:B---3--:R-:W-:-:S04]  /*0080*/  SHF.R.S32.HI R6, RZ, 0x17, R7 ;  /* 0x00000017ff067819 */ /* 0x008fc80000011407 */
[----:B------:R-:W-:-:S05]  /*0090*/  LOP3.LUT R0, R0, 0xfe, RZ, 0xc0, !PT ;  /* 0x000000fe00007812 */ /* 0x000fca00078ec0ff */
[----:B------:R-:W-:Y:S01]  /*00a0*/  IMAD R7, R7, 0x100, R0 ;  /* 0x0000010007077824 */ /* 0x000fe200078e0200 */
[----:B------:R-:W-:-:S03]  /*00b0*/  SGXT R0, R6, 0x1 ;  /* 0x000000010600781a */ /* 0x000fc60000000200 */
[C---:B--2---:R-:W-:Y:S01]  /*00c0*/  IMAD.WIDE R4, R7.reuse, 0x4, R4 ;  /* 0x0000000407047825 */ /* 0x044fe200078e0204 */
[----:B------:R-:W-:Y:S02]  /*00d0*/  ISETP.GE.AND P0, PT, R7, 0x200, PT ;  /* 0x000002000700780c */ /* 0x000fe40003f06270 */
[----:B------:R-:W-:-:S04]  /*00e0*/  LEA.HI R0, R0, R7, RZ, 0x6 ;  /* 0x0000000700007211 */ /* 0x000fc800078f30ff */
[----:B------:R-:W-:-:S05]  /*00f0*/  LOP3.LUT R0, R0, 0xffffffc0, RZ, 0xc0, !PT ;  /* 0xffffffc000007812 */ /* 0x000fca00078ec0ff */
[----:B------:R-:W-:Y:S01]  /*0100*/  IMAD.IADD R9, R7, 0x1, -R0 ;  /* 0x0000000107097824 */ /* 0x000fe200078e0a00 */
[----:B------:R-:W-:-:S03]  /*0110*/  CS2R R6, SRZ ;  /* 0x0000000000067805 */ /* 0x000fc6000001ff00 */
[----:B----4-:R-:W-:Y:S01]  /*0120*/  IMAD.WIDE R2, R9, 0x4, R2 ;  /* 0x0000000409027825 */ /* 0x010fe200078e0202 */
[----:B------:R-:W-:Y:S06]  /*0130*/  @P0 BRA `(.L_x_1) ;  /* 0x0000000000040947 */ /* 0x000fec0003800000 */
[----:B------:R1:W5:Y:S02]  /*0140*/  LDG.E.64 R6, desc[UR4][R2.64] ;  /* 0x0000000402067981 */ /* 0x000364000c1e1b00 */
.L_x_1:
[----:B------:R-:W-:Y:S05]  /*0150*/  BSYNC B0 ;  /* 0x0000000000007941 */ /* 0x000fea0003800000 */
.L_x_0:
[----:B------:R-:W-:Y:S05]  /*0160*/  @P0 EXIT ;  /* 0x000000000000094d */ /* 0x000fea0003800000 */
[----:B-----5:R-:W-:Y:S01]  /*0170*/  STG.E.64 desc[UR4][R4.64], R6 ;  /* 0x0000000604007986 */ /* 0x020fe2000c101b04 */
[----:B------:R-:W-:Y:S05]  /*0180*/  EXIT ;  /* 0x000000000000794d */ /* 0x000fea0003800000 */
.L_x_2:
[----:B------:R-:W-:-:S00]  /*0190*/  BRA `(.L_x_2) ;  /* 0xfffffffc00fc7947 */ /* 0x000fc0000383ffff */
[----:B------:R-:W-:-:S00]  /*01a0*/  NOP ;  /* 0x0000000000007918 */ /* 0x000fc00000000000 */
        /* <DEDUP_REMOVED lines=13> */
.L_x_3:


//--------------------- .nv.constant0.triton_poi_fused_repeat_0 --------------------------
	.section	.nv.constant0.triton_poi_fused_repeat_0,"a",@progbits
	.sectionflags	@""
	.align	4
.nv.constant0.triton_poi_fused_repeat_0:
	.zero		548
